	.headerflags	@"EF_CUDA_TEXMODE_UNIFIED EF_CUDA_64BIT_ADDRESS EF_CUDA_ACCELERATORS EF_CUDA_SM90 EF_CUDA_VIRTUAL_SM(EF_CUDA_SM90)"
	.elftype	@"ET_EXEC"


//--------------------- .nv.info                  --------------------------
	.section	.nv.info,"",@"SHT_CUDA_INFO"
	.align	4


	//----- nvinfo : EIATTR_REGCOUNT
	.align		4
        /*0000*/ 	.byte	0x04, 0x2f
        /*0002*/ 	.short	(.L_1 - .L_0)
	.align		4
.L_0:
        /*0004*/ 	.word	index@(triton_poi_fused_max_pool2d_with_indices_4)
        /*0008*/ 	.word	0x00000016


	//----- nvinfo : EIATTR_MIN_STACK_SIZE
	.align		4
.L_1:
        /*000c*/ 	.byte	0x04, 0x12
        /*000e*/ 	.short	(.L_3 - .L_2)
	.align		4
.L_2:
        /*0010*/ 	.word	index@(triton_poi_fused_max_pool2d_with_indices_4)
        /*0014*/ 	.word	0x00000000


	//----- nvinfo : EIATTR_FRAME_SIZE
	.align		4
.L_3:
        /*0018*/ 	.byte	0x04, 0x11
        /*001a*/ 	.short	(.L_5 - .L_4)
	.align		4
.L_4:
        /*001c*/ 	.word	index@(triton_poi_fused_max_pool2d_with_indices_4)
        /*0020*/ 	.word	0x00000000


	//----- nvinfo : EIATTR_MIN_STACK_SIZE
	.align		4
.L_5:
        /*0024*/ 	.byte	0x04, 0x12
        /*0026*/ 	.short	(.L_7 - .L_6)
	.align		4
.L_6:
        /*0028*/ 	.word	index@(triton_poi_fused_max_pool2d_with_indices_4)
        /*002c*/ 	.word	0x00000000
.L_7:


//--------------------- .nv.info.triton_poi_fused_max_pool2d_with_indices_4 --------------------------
	.section	.nv.info.triton_poi_fused_max_pool2d_with_indices_4,"",@"SHT_CUDA_INFO"
	.sectionflags	@""
	.align	4


	//----- nvinfo : EIATTR_CUDA_API_VERSION
	.align		4
        /*0000*/ 	.byte	0x04, 0x37
        /*0002*/ 	.short	(.L_9 - .L_8)
.L_8:
        /*0004*/ 	.word	0x0000007c


	//----- nvinfo : EIATTR_KPARAM_INFO
	.align		4
.L_9:
        /*0008*/ 	.byte	0x04, 0x17
        /*000a*/ 	.short	(.L_11 - .L_10)
.L_10:
        /*000c*/ 	.word	0x00000000
        /*0010*/ 	.short	0x0003
        /*0012*/ 	.short	0x0018
        /*0014*/ 	.byte	0x00, 0xf0, 0x11, 0x00


	//----- nvinfo : EIATTR_KPARAM_INFO
	.align		4
.L_11:
        /*0018*/ 	.byte	0x04, 0x17
        /*001a*/ 	.short	(.L_13 - .L_12)
.L_12:
        /*001c*/ 	.word	0x00000000
        /*0020*/ 	.short	0x0002
        /*0022*/ 	.short	0x0010
        /*0024*/ 	.byte	0x00, 0xf4, 0x21, 0x00


	//----- nvinfo : EIATTR_KPARAM_INFO
	.align		4
.L_13:
        /*0028*/ 	.byte	0x04, 0x17
        /*002a*/ 	.short	(.L_15 - .L_14)
.L_14:
        /*002c*/ 	.word	0x00000000
        /*0030*/ 	.short	0x0001
        /*0032*/ 	.short	0x0008
        /*0034*/ 	.byte	0x00, 0xf4, 0x21, 0x00


	//----- nvinfo : EIATTR_KPARAM_INFO
	.align		4
.L_15:
        /*0038*/ 	.byte	0x04, 0x17
        /*003a*/ 	.short	(.L_17 - .L_16)
.L_16:
        /*003c*/ 	.word	0x00000000
        /*0040*/ 	.short	0x0000
        /*0042*/ 	.short	0x0000
        /*0044*/ 	.byte	0x00, 0xf4, 0x21, 0x00


	//----- nvinfo : EIATTR_SPARSE_MMA_MASK
	.align		4
.L_17:
        /*0048*/ 	.byte	0x03, 0x50
        /*004a*/ 	.short	0x0000


	//----- nvinfo : EIATTR_MAXREG_COUNT
	.align		4
        /*004c*/ 	.byte	0x03, 0x1b
        /*004e*/ 	.short	0x00ff


	//----- nvinfo : EIATTR_EXIT_INSTR_OFFSETS
	.align		4
        /*0050*/ 	.byte	0x04, 0x1c
        /*0052*/ 	.short	(.L_19 - .L_18)


	//   ....[0]....
.L_18:
        /*0054*/ 	.word	0x00000480


	//----- nvinfo : EIATTR_REQNTID
	.align		4
.L_19:
        /*0058*/ 	.byte	0x04, 0x10
        /*005a*/ 	.short	(.L_21 - .L_20)
.L_20:
        /*005c*/ 	.word	0x00000100
        /*0060*/ 	.word	0x00000001
        /*0064*/ 	.word	0x00000001


	//----- nvinfo : EIATTR_CBANK_PARAM_SIZE
	.align		4
.L_21:
        /*0068*/ 	.byte	0x03, 0x19
        /*006a*/ 	.short	0x001c


	//----- nvinfo : EIATTR_PARAM_CBANK
	.align		4
        /*006c*/ 	.byte	0x04, 0x0a
        /*006e*/ 	.short	(.L_23 - .L_22)
	.align		4
.L_22:
        /*0070*/ 	.word	index@(.nv.constant0.triton_poi_fused_max_pool2d_with_indices_4)
        /*0074*/ 	.short	0x0210
        /*0076*/ 	.short	0x001c


	//----- nvinfo : EIATTR_SW_WAR
	.align		4
.L_23:
        /*0078*/ 	.byte	0x04, 0x36
        /*007a*/ 	.short	(.L_25 - .L_24)
.L_24:
        /*007c*/ 	.word	0x00000008
.L_25:


//--------------------- .nv.callgraph             --------------------------
	.section	.nv.callgraph,"",@"SHT_CUDA_CALLGRAPH"
	.align	4
	.sectionentsize	8
	.align		4
        /*0000*/ 	.word	0x00000000
	.align		4
        /*0004*/ 	.word	0xffffffff
	.align		4
        /*0008*/ 	.word	0x00000000
	.align		4
        /*000c*/ 	.word	0xfffffffe
	.align		4
        /*0010*/ 	.word	0x00000000
	.align		4
        /*0014*/ 	.word	0xfffffffd
	.align		4
        /*0018*/ 	.word	0x00000000
	.align		4
        /*001c*/ 	.word	0xfffffffc


//--------------------- .text.triton_poi_fused_max_pool2d_with_indices_4 --------------------------
	.section	.text.triton_poi_fused_max_pool2d_with_indices_4,"ax",@progbits
	.align	128
        .global         triton_poi_fused_max_pool2d_with_indices_4
        .type           triton_poi_fused_max_pool2d_with_indices_4,@function
        .size           triton_poi_fused_max_pool2d_with_indices_4,(.L_x_1 - triton_poi_fused_max_pool2d_with_indices_4)
        .other          triton_poi_fused_max_pool2d_with_indices_4,@"STO_CUDA_ENTRY STV_DEFAULT"
triton_poi_fused_max_pool2d_with_indices_4:
.text.triton_poi_fused_max_pool2d_with_indices_4:
[----:B------:R-:W-:Y:S01]  /*0000*/  LDC R1, c[0x0][0x28] ;  /* 0x00000a00ff017b82 */ /* 0x000fe20000000800 */
[----:B------:R-:W1:Y:S07]  /*0010*/  S2R R0, SR_TID.X ;  /* 0x0000000000007919 */ /* 0x000e6e0000002100 */
[----:B------:R-:W2:Y:S01]  /*0020*/  LDC.64 R2, c[0x0][0x210] ;  /* 0x00008400ff027b82 */ /* 0x000ea20000000a00 */
[----:B------:R-:W-:Y:S01]  /*0030*/  ULDC.64 UR4, c[0x0][0x208] ;  /* 0x0000820000047ab9 */ /* 0x000fe20000000a00 */
[----:B------:R-:W-:Y:S01]  /*0040*/  ULDC.64 UR6, c[0x0][0x220] ;  /* 0x0000880000067ab9 */ /* 0x000fe20000000a00 */
[----:B------:R-:W3:Y:S01]  /*0050*/  S2R R7, SR_CTAID.X ;  /* 0x0000000000077919 */ /* 0x000ee20000002500 */
[----:B-1----:R-:W-:Y:S01]  /*0060*/  IMAD.SHL.U32 R0, R0, 0x2, RZ ;  /* 0x0000000200007824 */ /* 0x002fe200078e00ff */
[----:B---3--:R-:W-:-:S04]  /*0070*/  SHF.R.S32.HI R9, RZ, 0x16, R7 ;  /* 0x00000016ff097819 */ /* 0x008fc80000011407 */
[----:B------:R-:W-:Y:S02]  /*0080*/  LOP3.LUT R0, R0, 0x1fe, RZ, 0xc0, !PT ;  /* 0x000001fe00007812 */ /* 0x000fe400078ec0ff */
[----:B------:R-:W-:-:S03]  /*0090*/  SGXT R9, R9, 0x1 ;  /* 0x000000010909781a */ /* 0x000fc60000000200 */
[----:B------:R-:W-:-:S04]  /*00a0*/  IMAD R0, R7, 0x200, R0 ;  /* 0x0000020007007824 */ /* 0x000fc800078e0200 */
[----:B------:R-:W-:Y:S01]  /*00b0*/  VIADD R4, R0, 0x1 ;  /* 0x0000000100047836 */ /* 0x000fe20000000000 */
[----:B------:R-:W-:-:S04]  /*00c0*/  SHF.R.S32.HI R5, RZ, 0x1f, R0 ;  /* 0x0000001fff057819 */ /* 0x000fc80000011400 */
[----:B------:R-:W-:Y:S02]  /*00d0*/  LEA.HI R5, R5, R0, RZ, 0x5 ;  /* 0x0000000005057211 */ /* 0x000fe400078f28ff */
[----:B------:R-:W-:Y:S02]  /*00e0*/  LEA.HI R9, R9, R4, RZ, 0x5 ;  /* 0x0000000409097211 */ /* 0x000fe400078f28ff */
[C---:B------:R-:W-:Y:S01]  /*00f0*/  LOP3.LUT R7, R5.reuse, 0x7fffffe0, RZ, 0xc0, !PT ;  /* 0x7fffffe005077812 */ /* 0x040fe200078ec0ff */
[----:B------:R-:W-:Y:S01]  /*0100*/  IMAD.SHL.U32 R5, R5, 0x4, RZ ;  /* 0x0000000405057824 */ /* 0x000fe200078e00ff */
[----:B------:R-:W-:-:S03]  /*0110*/  LOP3.LUT R9, R9, 0x7fffffe0, RZ, 0xc0, !PT ;  /* 0x7fffffe009097812 */ /* 0x000fc600078ec0ff */
[----:B------:R-:W-:Y:S01]  /*0120*/  IMAD.IADD R7, R0, 0x1, -R7 ;  /* 0x0000000100077824 */ /* 0x000fe200078e0a07 */
[----:B------:R-:W-:Y:S01]  /*0130*/  LOP3.LUT R5, R5, 0xffffff80, RZ, 0xc0, !PT ;  /* 0xffffff8005057812 */ /* 0x000fe200078ec0ff */
[----:B------:R-:W-:-:S04]  /*0140*/  IMAD.IADD R4, R4, 0x1, -R9 ;  /* 0x0000000104047824 */ /* 0x000fc800078e0a09 */
[--C-:B------:R-:W-:Y:S02]  /*0150*/  IMAD R15, R7, 0x2, R5.reuse ;  /* 0x00000002070f7824 */ /* 0x100fe400078e0205 */
[----:B------:R-:W-:Y:S02]  /*0160*/  IMAD R17, R4, 0x2, R5 ;  /* 0x0000000204117824 */ /* 0x000fe400078e0205 */
[----:B--2---:R-:W-:-:S04]  /*0170*/  IMAD.WIDE R8, R15, 0x4, R2 ;  /* 0x000000040f087825 */ /* 0x004fc800078e0202 */
[----:B------:R-:W-:Y:S01]  /*0180*/  VIADD R13, R15, 0x40 ;  /* 0x000000400f0d7836 */ /* 0x000fe20000000000 */
[----:B------:R-:W2:Y:S01]  /*0190*/  LDG.E.EL R4, desc[UR4][R8.64] ;  /* 0x0000000408047981 */ /* 0x000ea2000c2e1900 */
[----:B------:R-:W-:-:S03]  /*01a0*/  IMAD.WIDE R10, R17, 0x4, R2 ;  /* 0x00000004110a7825 */ /* 0x000fc600078e0202 */
[----:B------:R1:W2:Y:S01]  /*01b0*/  LDG.E.EL R18, desc[UR4][R8.64+0x4] ;  /* 0x0000040408127981 */ /* 0x0002a2000c2e1900 */
[----:B------:R-:W-:-:S03]  /*01c0*/  IMAD.WIDE R12, R13, 0x4, R2 ;  /* 0x000000040d0c7825 */ /* 0x000fc600078e0202 */
[----:B------:R-:W3:Y:S01]  /*01d0*/  LDG.E.EL R16, desc[UR4][R10.64] ;  /* 0x000000040a107981 */ /* 0x000ee2000c2e1900 */
[----:B------:R-:W-:-:S03]  /*01e0*/  VIADD R7, R17, 0x40 ;  /* 0x0000004011077836 */ /* 0x000fc60000000000 */
[----:B------:R-:W3:Y:S01]  /*01f0*/  LDG.E.EL R19, desc[UR4][R10.64+0x4] ;  /* 0x000004040a137981 */ /* 0x000ee2000c2e1900 */
[----:B------:R-:W-:-:S03]  /*0200*/  IMAD.WIDE R6, R7, 0x4, R2 ;  /* 0x0000000407067825 */ /* 0x000fc600078e0202 */
[----:B------:R4:W5:Y:S01]  /*0210*/  LDG.E.EL R5, desc[UR4][R12.64] ;  /* 0x000000040c057981 */ /* 0x000962000c2e1900 */
[----:B------:R-:W-:-:S03]  /*0220*/  VIADD R15, R15, 0x41 ;  /* 0x000000410f0f7836 */ /* 0x000fc60000000000 */
[----:B------:R-:W5:Y:S01]  /*0230*/  LDG.E.EL R6, desc[UR4][R6.64] ;  /* 0x0000000406067981 */ /* 0x000f62000c2e1900 */
[----:B------:R-:W-:Y:S02]  /*0240*/  VIADD R17, R17, 0x41 ;  /* 0x0000004111117836 */ /* 0x000fe40000000000 */
[--C-:B-1----:R-:W-:Y:S01]  /*0250*/  IMAD.WIDE R8, R15, 0x4, R2.reuse ;  /* 0x000000040f087825 */ /* 0x102fe200078e0202 */
[----:B----4-:R-:W1:Y:S03]  /*0260*/  LDC.64 R12, c[0x0][0x218] ;  /* 0x00008600ff0c7b82 */ /* 0x010e660000000a00 */
[----:B------:R-:W-:Y:S02]  /*0270*/  IMAD.WIDE R14, R17, 0x4, R2 ;  /* 0x00000004110e7825 */ /* 0x000fe400078e0202 */
[----:B------:R1:W4:Y:S04]  /*0280*/  LDG.E.EL R2, desc[UR4][R8.64] ;  /* 0x0000000408027981 */ /* 0x000328000c2e1900 */
[----:B------:R-:W4:Y:S01]  /*0290*/  LDG.E.EL R3, desc[UR4][R14.64] ;  /* 0x000000040e037981 */ /* 0x000f22000c2e1900 */
[----:B-1----:R-:W-:Y:S01]  /*02a0*/  IMAD.WIDE R8, R0, 0x4, R12 ;  /* 0x0000000400087825 */ /* 0x002fe200078e020c */
[----:B--2---:R-:W-:-:S02]  /*02b0*/  FSETP.GT.AND P3, PT, R18, R4, PT ;  /* 0x000000041200720b */ /* 0x004fc40003f64000 */
[----:B------:R-:W-:Y:S02]  /*02c0*/  FSETP.NAN.AND P0, PT, R18, R18, PT ;  /* 0x000000121200720b */ /* 0x000fe40003f08000 */
[----:B---3--:R-:W-:Y:S02]  /*02d0*/  FSETP.GT.AND P2, PT, R19, R16, PT ;  /* 0x000000101300720b */ /* 0x008fe40003f44000 */
[----:B-----5:R-:W-:-:S07]  /*02e0*/  FSETP.NAN.AND P4, PT, R5, R5, PT ;  /* 0x000000050500720b */ /* 0x020fce0003f88000 */
[----:B------:R-:W-:Y:S02]  /*02f0*/  @!P3 SEL R18, R18, R4, P0 ;  /* 0x000000041212b207 */ /* 0x000fe40000000000 */
[----:B------:R-:W-:Y:S02]  /*0300*/  FSETP.NAN.AND P1, PT, R6, R6, PT ;  /* 0x000000060600720b */ /* 0x000fe40003f28000 */
[C---:B------:R-:W-:Y:S02]  /*0310*/  FSETP.NAN.AND P5, PT, R19.reuse, R19, PT ;  /* 0x000000131300720b */ /* 0x040fe40003fa8000 */
[----:B------:R-:W-:Y:S02]  /*0320*/  FSETP.GEU.AND P0, PT, R18, R5, PT ;  /* 0x000000051200720b */ /* 0x000fe40003f0e000 */
[----:B------:R-:W-:Y:S02]  /*0330*/  @!P2 SEL R19, R19, R16, P5 ;  /* 0x000000101313a207 */ /* 0x000fe40002800000 */
[----:B------:R-:W-:-:S02]  /*0340*/  @!P4 SEL R5, R5, R18, !P0 ;  /* 0x000000120505c207 */ /* 0x000fc40004000000 */
[----:B------:R-:W-:Y:S02]  /*0350*/  FSETP.GEU.AND P4, PT, R19, R6, PT ;  /* 0x000000061300720b */ /* 0x000fe40003f8e000 */
[----:B------:R-:W-:Y:S02]  /*0360*/  SEL R4, RZ, 0x1, !P3 ;  /* 0x00000001ff047807 */ /* 0x000fe40005800000 */
[----:B------:R-:W-:Y:S02]  /*0370*/  SEL R7, RZ, 0x1, !P2 ;  /* 0x00000001ff077807 */ /* 0x000fe40005000000 */
[----:B----4-:R-:W-:Y:S02]  /*0380*/  FSETP.NAN.AND P3, PT, R2, R2, PT ;  /* 0x000000020200720b */ /* 0x010fe40003f68000 */
[----:B------:R-:W-:Y:S02]  /*0390*/  FSETP.NAN.AND P2, PT, R3, R3, PT ;  /* 0x000000030300720b */ /* 0x000fe40003f48000 */
[----:B------:R-:W-:-:S02]  /*03a0*/  @!P1 SEL R6, R6, R19, !P4 ;  /* 0x0000001306069207 */ /* 0x000fc40006000000 */
[----:B------:R-:W-:Y:S02]  /*03b0*/  SEL R4, R4, 0x2, P0 ;  /* 0x0000000204047807 */ /* 0x000fe40000000000 */
[----:B------:R-:W-:Y:S02]  /*03c0*/  SEL R7, R7, 0x2, P4 ;  /* 0x0000000207077807 */ /* 0x000fe40002000000 */
[----:B------:R-:W-:Y:S02]  /*03d0*/  FSETP.GEU.AND P1, PT, R5, R2, PT ;  /* 0x000000020500720b */ /* 0x000fe40003f2e000 */
[----:B------:R-:W-:Y:S02]  /*03e0*/  FSETP.GEU.AND P0, PT, R6, R3, PT ;  /* 0x000000030600720b */ /* 0x000fe40003f0e000 */
[----:B------:R-:W-:Y:S02]  /*03f0*/  SEL R4, R4, 0x3, P1 ;  /* 0x0000000304047807 */ /* 0x000fe40000800000 */
[----:B------:R-:W-:-:S02]  /*0400*/  SEL R7, R7, 0x3, P0 ;  /* 0x0000000307077807 */ /* 0x000fc40000000000 */
[----:B------:R-:W-:Y:S02]  /*0410*/  IADD3 R10, P4, R0, UR6, RZ ;  /* 0x00000006000a7c10 */ /* 0x000fe4000ff9e0ff */
[----:B------:R-:W-:Y:S01]  /*0420*/  @!P3 SEL R2, R2, R5, !P1 ;  /* 0x000000050202b207 */ /* 0x000fe20004800000 */
[----:B------:R-:W-:Y:S01]  /*0430*/  IMAD R7, R7, 0x100, R4 ;  /* 0x0000010007077824 */ /* 0x000fe200078e0204 */
[----:B------:R-:W-:Y:S02]  /*0440*/  @!P2 SEL R3, R3, R6, !P0 ;  /* 0x000000060303a207 */ /* 0x000fe40004000000 */
[----:B------:R-:W-:-:S03]  /*0450*/  LEA.HI.X.SX32 R11, R0, UR7, 0x1, P4 ;  /* 0x00000007000b7c11 */ /* 0x000fc6000a0f0eff */
[----:B------:R-:W-:Y:S04]  /*0460*/  STG.E.64 desc[UR4][R8.64], R2 ;  /* 0x0000000208007986 */ /* 0x000fe8000c101b04 */
[----:B------:R-:W-:Y:S01]  /*0470*/  STG.E.U16 desc[UR4][R10.64], R7 ;  /* 0x000000070a007986 */ /* 0x000fe2000c101504 */
[----:B------:R-:W-:Y:S05]  /*0480*/  EXIT ;  /* 0x000000000000794d */ /* 0x000fea0003800000 */
.L_x_0:
[----:B------:R-:W-:-:S00]  /*0490*/  BRA `(.L_x_0) ;  /* 0xfffffffc00fc7947 */ /* 0x000fc0000383ffff */
[----:B------:R-:W-:-:S00]  /*04a0*/  NOP ;  /* 0x0000000000007918 */ /* 0x000fc00000000000 */
        /* <DEDUP_REMOVED lines=13> */
.L_x_1:


//--------------------- .nv.constant0.triton_poi_fused_max_pool2d_with_indices_4 --------------------------
	.section	.nv.constant0.triton_poi_fused_max_pool2d_with_indices_4,"a",@progbits
	.sectionflags	@""
	.align	4
.nv.constant0.triton_poi_fused_max_pool2d_with_indices_4:
	.zero		556
